//
// Generated by NVIDIA NVVM Compiler
//
// Compiler Build ID: CL-36424714
// Cuda compilation tools, release 13.0, V13.0.88
// Based on NVVM 20.0.0
//

.version 9.0
.target sm_100
.address_size 64

	// .globl	_Z19nbodyUltimateKernelPK6float4S1_PS_S2_if
.extern .shared .align 16 .b8 tilePosMass[];

.visible .entry _Z19nbodyUltimateKernelPK6float4S1_PS_S2_if(
	.param .u64 .ptr .align 1 _Z19nbodyUltimateKernelPK6float4S1_PS_S2_if_param_0,
	.param .u64 .ptr .align 1 _Z19nbodyUltimateKernelPK6float4S1_PS_S2_if_param_1,
	.param .u64 .ptr .align 1 _Z19nbodyUltimateKernelPK6float4S1_PS_S2_if_param_2,
	.param .u64 .ptr .align 1 _Z19nbodyUltimateKernelPK6float4S1_PS_S2_if_param_3,
	.param .u32 _Z19nbodyUltimateKernelPK6float4S1_PS_S2_if_param_4,
	.param .f32 _Z19nbodyUltimateKernelPK6float4S1_PS_S2_if_param_5
)
{
	.reg .pred 	%p<31>;
	.reg .b32 	%r<49>;
	.reg .b32 	%f<433>;
	.reg .b64 	%rd<21>;

	ld.param.u64 	%rd2, [_Z19nbodyUltimateKernelPK6float4S1_PS_S2_if_param_0];
	ld.param.u64 	%rd3, [_Z19nbodyUltimateKernelPK6float4S1_PS_S2_if_param_1];
	ld.param.u32 	%r20, [_Z19nbodyUltimateKernelPK6float4S1_PS_S2_if_param_4];
	cvta.to.global.u64 	%rd1, %rd2;
	mov.u32 	%r1, %tid.x;
	mov.u32 	%r21, %ctaid.x;
	mov.u32 	%r2, %ntid.x;
	mad.lo.s32 	%r3, %r21, %r2, %r1;
	setp.ge.s32 	%p1, %r3, %r20;
	@%p1 bra 	$L__BB0_47;
	cvta.to.global.u64 	%rd6, %rd3;
	mul.wide.s32 	%rd7, %r3, 16;
	add.s64 	%rd8, %rd1, %rd7;
	ld.global.nc.v4.f32 	{%f5, %f6, %f7, %f4}, [%rd8];
	add.s64 	%rd9, %rd6, %rd7;
	ld.global.nc.v4.f32 	{%f8, %f9, %f10, %f118}, [%rd9];
	setp.lt.s32 	%p2, %r20, 1;
	mov.f32 	%f379, 0f00000000;
	mov.f32 	%f380, %f379;
	mov.f32 	%f381, %f379;
	@%p2 bra 	$L__BB0_46;
	mov.f32 	%f381, 0f00000000;
	mov.b32 	%r46, 0;
	mov.u32 	%r45, %r20;
	mov.f32 	%f380, %f381;
	mov.f32 	%f379, %f381;
$L__BB0_3:
	min.u32 	%r6, %r2, %r45;
	max.u32 	%r7, %r6, 1;
	add.s32 	%r8, %r46, %r1;
	setp.ge.s32 	%p3, %r8, %r20;
	@%p3 bra 	$L__BB0_5;
	ld.param.u64 	%rd18, [_Z19nbodyUltimateKernelPK6float4S1_PS_S2_if_param_0];
	cvta.to.global.u64 	%rd10, %rd18;
	mul.wide.s32 	%rd11, %r8, 16;
	add.s64 	%rd12, %rd10, %rd11;
	ld.global.nc.v4.f32 	{%f120, %f121, %f122, %f123}, [%rd12];
	shl.b32 	%r23, %r1, 4;
	mov.u32 	%r24, tilePosMass;
	add.s32 	%r25, %r24, %r23;
	st.shared.v4.f32 	[%r25], {%f120, %f121, %f122, %f123};
$L__BB0_5:
	bar.sync 	0;
	setp.eq.s32 	%p4, %r20, %r46;
	@%p4 bra 	$L__BB0_45;
	and.b32  	%r9, %r7, 7;
	setp.lt.u32 	%p5, %r6, 8;
	mov.b32 	%r48, 0;
	@%p5 bra 	$L__BB0_25;
	and.b32  	%r48, %r7, 2040;
	mov.b32 	%r47, 0;
$L__BB0_8:
	.pragma "nounroll";
	add.s32 	%r12, %r47, %r46;
	setp.eq.s32 	%p6, %r12, %r3;
	shl.b32 	%r28, %r47, 4;
	mov.u32 	%r29, tilePosMass;
	add.s32 	%r13, %r29, %r28;
	@%p6 bra 	$L__BB0_10;
	ld.shared.v4.f32 	{%f125, %f126, %f127, %f128}, [%r13];
	sub.f32 	%f129, %f125, %f5;
	sub.f32 	%f130, %f126, %f6;
	sub.f32 	%f131, %f127, %f7;
	mul.f32 	%f132, %f130, %f130;
	fma.rn.f32 	%f133, %f129, %f129, %f132;
	fma.rn.f32 	%f134, %f131, %f131, %f133;
	add.f32 	%f135, %f134, 0f3A83126F;
	rsqrt.approx.f32 	%f136, %f135;
	mul.f32 	%f137, %f136, %f136;
	mul.f32 	%f138, %f136, %f137;
	mul.f32 	%f139, %f128, 0f2E92C4F8;
	mul.f32 	%f140, %f139, %f138;
	fma.rn.f32 	%f379, %f140, %f129, %f379;
	fma.rn.f32 	%f380, %f140, %f130, %f380;
	fma.rn.f32 	%f381, %f140, %f131, %f381;
$L__BB0_10:
	add.s32 	%r30, %r12, 1;
	setp.eq.s32 	%p7, %r30, %r3;
	@%p7 bra 	$L__BB0_12;
	ld.shared.v4.f32 	{%f141, %f142, %f143, %f144}, [%r13+16];
	sub.f32 	%f145, %f141, %f5;
	sub.f32 	%f146, %f142, %f6;
	sub.f32 	%f147, %f143, %f7;
	mul.f32 	%f148, %f146, %f146;
	fma.rn.f32 	%f149, %f145, %f145, %f148;
	fma.rn.f32 	%f150, %f147, %f147, %f149;
	add.f32 	%f151, %f150, 0f3A83126F;
	rsqrt.approx.f32 	%f152, %f151;
	mul.f32 	%f153, %f152, %f152;
	mul.f32 	%f154, %f152, %f153;
	mul.f32 	%f155, %f144, 0f2E92C4F8;
	mul.f32 	%f156, %f155, %f154;
	fma.rn.f32 	%f379, %f156, %f145, %f379;
	fma.rn.f32 	%f380, %f156, %f146, %f380;
	fma.rn.f32 	%f381, %f156, %f147, %f381;
$L__BB0_12:
	add.s32 	%r31, %r12, 2;
	setp.eq.s32 	%p8, %r31, %r3;
	@%p8 bra 	$L__BB0_14;
	ld.shared.v4.f32 	{%f157, %f158, %f159, %f160}, [%r13+32];
	sub.f32 	%f161, %f157, %f5;
	sub.f32 	%f162, %f158, %f6;
	sub.f32 	%f163, %f159, %f7;
	mul.f32 	%f164, %f162, %f162;
	fma.rn.f32 	%f165, %f161, %f161, %f164;
	fma.rn.f32 	%f166, %f163, %f163, %f165;
	add.f32 	%f167, %f166, 0f3A83126F;
	rsqrt.approx.f32 	%f168, %f167;
	mul.f32 	%f169, %f168, %f168;
	mul.f32 	%f170, %f168, %f169;
	mul.f32 	%f171, %f160, 0f2E92C4F8;
	mul.f32 	%f172, %f171, %f170;
	fma.rn.f32 	%f379, %f172, %f161, %f379;
	fma.rn.f32 	%f380, %f172, %f162, %f380;
	fma.rn.f32 	%f381, %f172, %f163, %f381;
$L__BB0_14:
	add.s32 	%r32, %r12, 3;
	setp.eq.s32 	%p9, %r32, %r3;
	@%p9 bra 	$L__BB0_16;
	ld.shared.v4.f32 	{%f173, %f174, %f175, %f176}, [%r13+48];
	sub.f32 	%f177, %f173, %f5;
	sub.f32 	%f178, %f174, %f6;
	sub.f32 	%f179, %f175, %f7;
	mul.f32 	%f180, %f178, %f178;
	fma.rn.f32 	%f181, %f177, %f177, %f180;
	fma.rn.f32 	%f182, %f179, %f179, %f181;
	add.f32 	%f183, %f182, 0f3A83126F;
	rsqrt.approx.f32 	%f184, %f183;
	mul.f32 	%f185, %f184, %f184;
	mul.f32 	%f186, %f184, %f185;
	mul.f32 	%f187, %f176, 0f2E92C4F8;
	mul.f32 	%f188, %f187, %f186;
	fma.rn.f32 	%f379, %f188, %f177, %f379;
	fma.rn.f32 	%f380, %f188, %f178, %f380;
	fma.rn.f32 	%f381, %f188, %f179, %f381;
$L__BB0_16:
	add.s32 	%r33, %r12, 4;
	setp.eq.s32 	%p10, %r33, %r3;
	@%p10 bra 	$L__BB0_18;
	ld.shared.v4.f32 	{%f189, %f190, %f191, %f192}, [%r13+64];
	sub.f32 	%f193, %f189, %f5;
	sub.f32 	%f194, %f190, %f6;
	sub.f32 	%f195, %f191, %f7;
	mul.f32 	%f196, %f194, %f194;
	fma.rn.f32 	%f197, %f193, %f193, %f196;
	fma.rn.f32 	%f198, %f195, %f195, %f197;
	add.f32 	%f199, %f198, 0f3A83126F;
	rsqrt.approx.f32 	%f200, %f199;
	mul.f32 	%f201, %f200, %f200;
	mul.f32 	%f202, %f200, %f201;
	mul.f32 	%f203, %f192, 0f2E92C4F8;
	mul.f32 	%f204, %f203, %f202;
	fma.rn.f32 	%f379, %f204, %f193, %f379;
	fma.rn.f32 	%f380, %f204, %f194, %f380;
	fma.rn.f32 	%f381, %f204, %f195, %f381;
$L__BB0_18:
	add.s32 	%r34, %r12, 5;
	setp.eq.s32 	%p11, %r34, %r3;
	@%p11 bra 	$L__BB0_20;
	ld.shared.v4.f32 	{%f205, %f206, %f207, %f208}, [%r13+80];
	sub.f32 	%f209, %f205, %f5;
	sub.f32 	%f210, %f206, %f6;
	sub.f32 	%f211, %f207, %f7;
	mul.f32 	%f212, %f210, %f210;
	fma.rn.f32 	%f213, %f209, %f209, %f212;
	fma.rn.f32 	%f214, %f211, %f211, %f213;
	add.f32 	%f215, %f214, 0f3A83126F;
	rsqrt.approx.f32 	%f216, %f215;
	mul.f32 	%f217, %f216, %f216;
	mul.f32 	%f218, %f216, %f217;
	mul.f32 	%f219, %f208, 0f2E92C4F8;
	mul.f32 	%f220, %f219, %f218;
	fma.rn.f32 	%f379, %f220, %f209, %f379;
	fma.rn.f32 	%f380, %f220, %f210, %f380;
	fma.rn.f32 	%f381, %f220, %f211, %f381;
$L__BB0_20:
	add.s32 	%r35, %r12, 6;
	setp.eq.s32 	%p12, %r35, %r3;
	@%p12 bra 	$L__BB0_22;
	ld.shared.v4.f32 	{%f221, %f222, %f223, %f224}, [%r13+96];
	sub.f32 	%f225, %f221, %f5;
	sub.f32 	%f226, %f222, %f6;
	sub.f32 	%f227, %f223, %f7;
	mul.f32 	%f228, %f226, %f226;
	fma.rn.f32 	%f229, %f225, %f225, %f228;
	fma.rn.f32 	%f230, %f227, %f227, %f229;
	add.f32 	%f231, %f230, 0f3A83126F;
	rsqrt.approx.f32 	%f232, %f231;
	mul.f32 	%f233, %f232, %f232;
	mul.f32 	%f234, %f232, %f233;
	mul.f32 	%f235, %f224, 0f2E92C4F8;
	mul.f32 	%f236, %f235, %f234;
	fma.rn.f32 	%f379, %f236, %f225, %f379;
	fma.rn.f32 	%f380, %f236, %f226, %f380;
	fma.rn.f32 	%f381, %f236, %f227, %f381;
$L__BB0_22:
	add.s32 	%r36, %r12, 7;
	setp.eq.s32 	%p13, %r36, %r3;
	@%p13 bra 	$L__BB0_24;
	ld.shared.v4.f32 	{%f237, %f238, %f239, %f240}, [%r13+112];
	sub.f32 	%f241, %f237, %f5;
	sub.f32 	%f242, %f238, %f6;
	sub.f32 	%f243, %f239, %f7;
	mul.f32 	%f244, %f242, %f242;
	fma.rn.f32 	%f245, %f241, %f241, %f244;
	fma.rn.f32 	%f246, %f243, %f243, %f245;
	add.f32 	%f247, %f246, 0f3A83126F;
	rsqrt.approx.f32 	%f248, %f247;
	mul.f32 	%f249, %f248, %f248;
	mul.f32 	%f250, %f248, %f249;
	mul.f32 	%f251, %f240, 0f2E92C4F8;
	mul.f32 	%f252, %f251, %f250;
	fma.rn.f32 	%f379, %f252, %f241, %f379;
	fma.rn.f32 	%f380, %f252, %f242, %f380;
	fma.rn.f32 	%f381, %f252, %f243, %f381;
$L__BB0_24:
	add.s32 	%r47, %r47, 8;
	setp.ne.s32 	%p14, %r47, %r48;
	@%p14 bra 	$L__BB0_8;
$L__BB0_25:
	setp.eq.s32 	%p15, %r9, 0;
	@%p15 bra 	$L__BB0_45;
	add.s32 	%r16, %r48, %r46;
	setp.eq.s32 	%p16, %r16, %r3;
	shl.b32 	%r37, %r48, 4;
	mov.u32 	%r38, tilePosMass;
	add.s32 	%r17, %r38, %r37;
	@%p16 bra 	$L__BB0_28;
	ld.shared.v4.f32 	{%f253, %f254, %f255, %f256}, [%r17];
	sub.f32 	%f257, %f253, %f5;
	sub.f32 	%f258, %f254, %f6;
	sub.f32 	%f259, %f255, %f7;
	mul.f32 	%f260, %f258, %f258;
	fma.rn.f32 	%f261, %f257, %f257, %f260;
	fma.rn.f32 	%f262, %f259, %f259, %f261;
	add.f32 	%f263, %f262, 0f3A83126F;
	rsqrt.approx.f32 	%f264, %f263;
	mul.f32 	%f265, %f264, %f264;
	mul.f32 	%f266, %f264, %f265;
	mul.f32 	%f267, %f256, 0f2E92C4F8;
	mul.f32 	%f268, %f267, %f266;
	fma.rn.f32 	%f379, %f268, %f257, %f379;
	fma.rn.f32 	%f380, %f268, %f258, %f380;
	fma.rn.f32 	%f381, %f268, %f259, %f381;
$L__BB0_28:
	setp.eq.s32 	%p17, %r9, 1;
	@%p17 bra 	$L__BB0_45;
	add.s32 	%r39, %r16, 1;
	setp.eq.s32 	%p18, %r39, %r3;
	@%p18 bra 	$L__BB0_31;
	ld.shared.v4.f32 	{%f269, %f270, %f271, %f272}, [%r17+16];
	sub.f32 	%f273, %f269, %f5;
	sub.f32 	%f274, %f270, %f6;
	sub.f32 	%f275, %f271, %f7;
	mul.f32 	%f276, %f274, %f274;
	fma.rn.f32 	%f277, %f273, %f273, %f276;
	fma.rn.f32 	%f278, %f275, %f275, %f277;
	add.f32 	%f279, %f278, 0f3A83126F;
	rsqrt.approx.f32 	%f280, %f279;
	mul.f32 	%f281, %f280, %f280;
	mul.f32 	%f282, %f280, %f281;
	mul.f32 	%f283, %f272, 0f2E92C4F8;
	mul.f32 	%f284, %f283, %f282;
	fma.rn.f32 	%f379, %f284, %f273, %f379;
	fma.rn.f32 	%f380, %f284, %f274, %f380;
	fma.rn.f32 	%f381, %f284, %f275, %f381;
$L__BB0_31:
	setp.eq.s32 	%p19, %r9, 2;
	@%p19 bra 	$L__BB0_45;
	add.s32 	%r40, %r16, 2;
	setp.eq.s32 	%p20, %r40, %r3;
	@%p20 bra 	$L__BB0_34;
	ld.shared.v4.f32 	{%f285, %f286, %f287, %f288}, [%r17+32];
	sub.f32 	%f289, %f285, %f5;
	sub.f32 	%f290, %f286, %f6;
	sub.f32 	%f291, %f287, %f7;
	mul.f32 	%f292, %f290, %f290;
	fma.rn.f32 	%f293, %f289, %f289, %f292;
	fma.rn.f32 	%f294, %f291, %f291, %f293;
	add.f32 	%f295, %f294, 0f3A83126F;
	rsqrt.approx.f32 	%f296, %f295;
	mul.f32 	%f297, %f296, %f296;
	mul.f32 	%f298, %f296, %f297;
	mul.f32 	%f299, %f288, 0f2E92C4F8;
	mul.f32 	%f300, %f299, %f298;
	fma.rn.f32 	%f379, %f300, %f289, %f379;
	fma.rn.f32 	%f380, %f300, %f290, %f380;
	fma.rn.f32 	%f381, %f300, %f291, %f381;
$L__BB0_34:
	setp.eq.s32 	%p21, %r9, 3;
	@%p21 bra 	$L__BB0_45;
	add.s32 	%r41, %r16, 3;
	setp.eq.s32 	%p22, %r41, %r3;
	@%p22 bra 	$L__BB0_37;
	ld.shared.v4.f32 	{%f301, %f302, %f303, %f304}, [%r17+48];
	sub.f32 	%f305, %f301, %f5;
	sub.f32 	%f306, %f302, %f6;
	sub.f32 	%f307, %f303, %f7;
	mul.f32 	%f308, %f306, %f306;
	fma.rn.f32 	%f309, %f305, %f305, %f308;
	fma.rn.f32 	%f310, %f307, %f307, %f309;
	add.f32 	%f311, %f310, 0f3A83126F;
	rsqrt.approx.f32 	%f312, %f311;
	mul.f32 	%f313, %f312, %f312;
	mul.f32 	%f314, %f312, %f313;
	mul.f32 	%f315, %f304, 0f2E92C4F8;
	mul.f32 	%f316, %f315, %f314;
	fma.rn.f32 	%f379, %f316, %f305, %f379;
	fma.rn.f32 	%f380, %f316, %f306, %f380;
	fma.rn.f32 	%f381, %f316, %f307, %f381;
$L__BB0_37:
	setp.eq.s32 	%p23, %r9, 4;
	@%p23 bra 	$L__BB0_45;
	add.s32 	%r42, %r16, 4;
	setp.eq.s32 	%p24, %r42, %r3;
	@%p24 bra 	$L__BB0_40;
	ld.shared.v4.f32 	{%f317, %f318, %f319, %f320}, [%r17+64];
	sub.f32 	%f321, %f317, %f5;
	sub.f32 	%f322, %f318, %f6;
	sub.f32 	%f323, %f319, %f7;
	mul.f32 	%f324, %f322, %f322;
	fma.rn.f32 	%f325, %f321, %f321, %f324;
	fma.rn.f32 	%f326, %f323, %f323, %f325;
	add.f32 	%f327, %f326, 0f3A83126F;
	rsqrt.approx.f32 	%f328, %f327;
	mul.f32 	%f329, %f328, %f328;
	mul.f32 	%f330, %f328, %f329;
	mul.f32 	%f331, %f320, 0f2E92C4F8;
	mul.f32 	%f332, %f331, %f330;
	fma.rn.f32 	%f379, %f332, %f321, %f379;
	fma.rn.f32 	%f380, %f332, %f322, %f380;
	fma.rn.f32 	%f381, %f332, %f323, %f381;
$L__BB0_40:
	setp.eq.s32 	%p25, %r9, 5;
	@%p25 bra 	$L__BB0_45;
	add.s32 	%r43, %r16, 5;
	setp.eq.s32 	%p26, %r43, %r3;
	@%p26 bra 	$L__BB0_43;
	ld.shared.v4.f32 	{%f333, %f334, %f335, %f336}, [%r17+80];
	sub.f32 	%f337, %f333, %f5;
	sub.f32 	%f338, %f334, %f6;
	sub.f32 	%f339, %f335, %f7;
	mul.f32 	%f340, %f338, %f338;
	fma.rn.f32 	%f341, %f337, %f337, %f340;
	fma.rn.f32 	%f342, %f339, %f339, %f341;
	add.f32 	%f343, %f342, 0f3A83126F;
	rsqrt.approx.f32 	%f344, %f343;
	mul.f32 	%f345, %f344, %f344;
	mul.f32 	%f346, %f344, %f345;
	mul.f32 	%f347, %f336, 0f2E92C4F8;
	mul.f32 	%f348, %f347, %f346;
	fma.rn.f32 	%f379, %f348, %f337, %f379;
	fma.rn.f32 	%f380, %f348, %f338, %f380;
	fma.rn.f32 	%f381, %f348, %f339, %f381;
$L__BB0_43:
	setp.eq.s32 	%p27, %r9, 6;
	add.s32 	%r44, %r16, 6;
	setp.eq.s32 	%p28, %r44, %r3;
	or.pred  	%p29, %p27, %p28;
	@%p29 bra 	$L__BB0_45;
	ld.shared.v4.f32 	{%f349, %f350, %f351, %f352}, [%r17+96];
	sub.f32 	%f353, %f349, %f5;
	sub.f32 	%f354, %f350, %f6;
	sub.f32 	%f355, %f351, %f7;
	mul.f32 	%f356, %f354, %f354;
	fma.rn.f32 	%f357, %f353, %f353, %f356;
	fma.rn.f32 	%f358, %f355, %f355, %f357;
	add.f32 	%f359, %f358, 0f3A83126F;
	rsqrt.approx.f32 	%f360, %f359;
	mul.f32 	%f361, %f360, %f360;
	mul.f32 	%f362, %f360, %f361;
	mul.f32 	%f363, %f352, 0f2E92C4F8;
	mul.f32 	%f364, %f363, %f362;
	fma.rn.f32 	%f379, %f364, %f353, %f379;
	fma.rn.f32 	%f380, %f364, %f354, %f380;
	fma.rn.f32 	%f381, %f364, %f355, %f381;
$L__BB0_45:
	bar.sync 	0;
	add.s32 	%r46, %r46, %r2;
	setp.lt.s32 	%p30, %r46, %r20;
	sub.s32 	%r45, %r45, %r2;
	@%p30 bra 	$L__BB0_3;
$L__BB0_46:
	ld.param.f32 	%f372, [_Z19nbodyUltimateKernelPK6float4S1_PS_S2_if_param_5];
	ld.param.u64 	%rd20, [_Z19nbodyUltimateKernelPK6float4S1_PS_S2_if_param_3];
	ld.param.u64 	%rd19, [_Z19nbodyUltimateKernelPK6float4S1_PS_S2_if_param_2];
	fma.rn.f32 	%f365, %f379, %f372, %f8;
	fma.rn.f32 	%f366, %f380, %f372, %f9;
	fma.rn.f32 	%f367, %f381, %f372, %f10;
	fma.rn.f32 	%f368, %f365, %f372, %f5;
	fma.rn.f32 	%f369, %f366, %f372, %f6;
	fma.rn.f32 	%f370, %f367, %f372, %f7;
	cvta.to.global.u64 	%rd13, %rd20;
	add.s64 	%rd15, %rd13, %rd7;
	mov.f32 	%f371, 0f00000000;
	st.global.v4.f32 	[%rd15], {%f365, %f366, %f367, %f371};
	cvta.to.global.u64 	%rd16, %rd19;
	add.s64 	%rd17, %rd16, %rd7;
	st.global.v4.f32 	[%rd17], {%f368, %f369, %f370, %f4};
$L__BB0_47:
	ret;

}


// ===== COMPILED SASS (sm_100) =====

	.target	sm_100

	.elftype	@"ET_EXEC"


//--------------------- .note.nv.tkinfo           --------------------------
	.section	.note.nv.tkinfo,"",@"SHT_NOTE"
	.sectionflags	@"SHF_NOTE_NV_TKINFO"
	.tkinfo
        /*0018*/ 	.word	0x00000002
        /*0030*/ 	.string	""
        /*0030*/ 	.string	"ptxas"
        /*0030*/ 	.string	"Cuda compilation tools, release 13.0, V13.0.88"
        /*0030*/ 	.string	"Build cuda_13.0.r13.0/compiler.36424714_0"
        /*0030*/ 	.string	"-arch sm_100 -m 64 "



//--------------------- .note.nv.cuinfo           --------------------------
	.section	.note.nv.cuinfo,"",@"SHT_NOTE"
	.sectionflags	@"SHF_NOTE_NV_CUINFO"
        /*0018*/ 	.short	0x0002
        /*001a*/ 	.short	0x0064
        /*001c*/ 	.short	0x0082
	.zero		2


//--------------------- .nv.info                  --------------------------
	.section	.nv.info,"",@"SHT_CUDA_INFO"
	.align	4


	//----- nvinfo : EIATTR_REGCOUNT
	.align		4
        /*0000*/ 	.byte	0x04, 0x2f
        /*0002*/ 	.short	(.L_1 - .L_0)
	.align		4
.L_0:
        /*0004*/ 	.word	index@(_Z19nbodyUltimateKernelPK6float4S1_PS_S2_if)
        /*0008*/ 	.word	0x0000001d


	//----- nvinfo : EIATTR_FRAME_SIZE
	.align		4
.L_1:
        /*000c*/ 	.byte	0x04, 0x11
        /*000e*/ 	.short	(.L_3 - .L_2)
	.align		4
.L_2:
        /*0010*/ 	.word	index@(_Z19nbodyUltimateKernelPK6float4S1_PS_S2_if)
        /*0014*/ 	.word	0x00000000


	//----- nvinfo : EIATTR_MIN_STACK_SIZE
	.align		4
.L_3:
        /*0018*/ 	.byte	0x04, 0x12
        /*001a*/ 	.short	(.L_5 - .L_4)
	.align		4
.L_4:
        /*001c*/ 	.word	index@(_Z19nbodyUltimateKernelPK6float4S1_PS_S2_if)
        /*0020*/ 	.word	0x00000000
.L_5:


//--------------------- .nv.compat                --------------------------
	.section	.nv.compat,"",@"SHT_CUDA_COMPAT_INFO"
	.align	4
        /*0000*/ 	.byte	0x02, 0x09, 0x00, 0x00, 0x02, 0x02, 0x01, 0x00, 0x02, 0x05, 0x05, 0x00, 0x03, 0x07, 0x01, 0x01
        /*0010*/ 	.byte	0x02, 0x03, 0x00, 0x00, 0x02, 0x06, 0x01, 0x00, 0x04, 0x0b, 0x08, 0x00, 0x01, 0x00, 0x00, 0x00
        /*0020*/ 	.byte	0x00, 0x00, 0x00, 0x00


//--------------------- .nv.info._Z19nbodyUltimateKernelPK6float4S1_PS_S2_if --------------------------
	.section	.nv.info._Z19nbodyUltimateKernelPK6float4S1_PS_S2_if,"",@"SHT_CUDA_INFO"
	.sectionflags	@""
	.align	4


	//----- nvinfo : EIATTR_CUDA_API_VERSION
	.align		4
        /*0000*/ 	.byte	0x04, 0x37
        /*0002*/ 	.short	(.L_7 - .L_6)
.L_6:
        /*0004*/ 	.word	0x00000082


	//----- nvinfo : EIATTR_KPARAM_INFO
	.align		4
.L_7:
        /*0008*/ 	.byte	0x04, 0x17
        /*000a*/ 	.short	(.L_9 - .L_8)
.L_8:
        /*000c*/ 	.word	0x00000000
        /*0010*/ 	.short	0x0005
        /*0012*/ 	.short	0x0024
        /*0014*/ 	.byte	0x00, 0xf0, 0x11, 0x00


	//----- nvinfo : EIATTR_KPARAM_INFO
	.align		4
.L_9:
        /*0018*/ 	.byte	0x04, 0x17
        /*001a*/ 	.short	(.L_11 - .L_10)
.L_10:
        /*001c*/ 	.word	0x00000000
        /*0020*/ 	.short	0x0004
        /*0022*/ 	.short	0x0020
        /*0024*/ 	.byte	0x00, 0xf0, 0x11, 0x00


	//----- nvinfo : EIATTR_KPARAM_INFO
	.align		4
.L_11:
        /*0028*/ 	.byte	0x04, 0x17
        /*002a*/ 	.short	(.L_13 - .L_12)
.L_12:
        /*002c*/ 	.word	0x00000000
        /*0030*/ 	.short	0x0003
        /*0032*/ 	.short	0x0018
        /*0034*/ 	.byte	0x00, 0xf5, 0x21, 0x00


	//----- nvinfo : EIATTR_KPARAM_INFO
	.align		4
.L_13:
        /*0038*/ 	.byte	0x04, 0x17
        /*003a*/ 	.short	(.L_15 - .L_14)
.L_14:
        /*003c*/ 	.word	0x00000000
        /*0040*/ 	.short	0x0002
        /*0042*/ 	.short	0x0010
        /*0044*/ 	.byte	0x00, 0xf5, 0x21, 0x00


	//----- nvinfo : EIATTR_KPARAM_INFO
	.align		4
.L_15:
        /*0048*/ 	.byte	0x04, 0x17
        /*004a*/ 	.short	(.L_17 - .L_16)
.L_16:
        /*004c*/ 	.word	0x00000000
        /*0050*/ 	.short	0x0001
        /*0052*/ 	.short	0x0008
        /*0054*/ 	.byte	0x00, 0xf5, 0x21, 0x00


	//----- nvinfo : EIATTR_KPARAM_INFO
	.align		4
.L_17:
        /*0058*/ 	.byte	0x04, 0x17
        /*005a*/ 	.short	(.L_19 - .L_18)
.L_18:
        /*005c*/ 	.word	0x00000000
        /*0060*/ 	.short	0x0000
        /*0062*/ 	.short	0x0000
        /*0064*/ 	.byte	0x00, 0xf5, 0x21, 0x00


	//----- nvinfo : EIATTR_SPARSE_MMA_MASK
	.align		4
.L_19:
        /*0068*/ 	.byte	0x03, 0x50
        /*006a*/ 	.short	0x0000


	//----- nvinfo : EIATTR_MAXREG_COUNT
	.align		4
        /*006c*/ 	.byte	0x03, 0x1b
        /*006e*/ 	.short	0x00ff


	//----- nvinfo : EIATTR_NUM_BARRIERS
	.align		4
        /*0070*/ 	.byte	0x02, 0x4c
        /*0072*/ 	.byte	0x01
	.zero		1


	//----- nvinfo : EIATTR_MERCURY_ISA_VERSION
	.align		4
        /*0074*/ 	.byte	0x03, 0x5f
        /*0076*/ 	.short	0x0101


	//----- nvinfo : EIATTR_UNUSED_LOAD_BYTE_OFFSET
	.align		4
        /*0078*/ 	.byte	0x04, 0x44
        /*007a*/ 	.short	(.L_21 - .L_20)


	//   ....[0]....
.L_20:
        /*007c*/ 	.word	0x000000c0
        /*0080*/ 	.word	0x00000fff


	//----- nvinfo : EIATTR_VRC_CTA_INIT_COUNT
	.align		4
.L_21:
        /*0084*/ 	.byte	0x02, 0x4a
	.zero		1
	.zero		1


	//----- nvinfo : EIATTR_EXIT_INSTR_OFFSETS
	.align		4
        /*0088*/ 	.byte	0x04, 0x1c
        /*008a*/ 	.short	(.L_23 - .L_22)


	//   ....[0]....
.L_22:
        /*008c*/ 	.word	0x00000070


	//   ....[1]....
        /*0090*/ 	.word	0x00001c20


	//----- nvinfo : EIATTR_CRS_STACK_SIZE
	.align		4
.L_23:
        /*0094*/ 	.byte	0x04, 0x1e
        /*0096*/ 	.short	(.L_25 - .L_24)
.L_24:
        /*0098*/ 	.word	0x00000000


	//----- nvinfo : EIATTR_CBANK_PARAM_SIZE
	.align		4
.L_25:
        /*009c*/ 	.byte	0x03, 0x19
        /*009e*/ 	.short	0x0028


	//----- nvinfo : EIATTR_PARAM_CBANK
	.align		4
        /*00a0*/ 	.byte	0x04, 0x0a
        /*00a2*/ 	.short	(.L_27 - .L_26)
	.align		4
.L_26:
        /*00a4*/ 	.word	index@(.nv.constant0._Z19nbodyUltimateKernelPK6float4S1_PS_S2_if)
        /*00a8*/ 	.short	0x0380
        /*00aa*/ 	.short	0x0028


	//----- nvinfo : EIATTR_SW_WAR
	.align		4
.L_27:
        /*00ac*/ 	.byte	0x04, 0x36
        /*00ae*/ 	.short	(.L_29 - .L_28)
.L_28:
        /*00b0*/ 	.word	0x00000008
.L_29:


//--------------------- .nv.callgraph             --------------------------
	.section	.nv.callgraph,"",@"SHT_CUDA_CALLGRAPH"
	.align	4
	.sectionentsize	8
	.align		4
        /*0000*/ 	.word	0x00000000
	.align		4
        /*0004*/ 	.word	0xffffffff
	.align		4
        /*0008*/ 	.word	0x00000000
	.align		4
        /*000c*/ 	.word	0xfffffffe
	.align		4
        /*0010*/ 	.word	0x00000000
	.align		4
        /*0014*/ 	.word	0xfffffffd
	.align		4
        /*0018*/ 	.word	0x00000000
	.align		4
        /*001c*/ 	.word	0xfffffffc


//--------------------- .text._Z19nbodyUltimateKernelPK6float4S1_PS_S2_if --------------------------
	.section	.text._Z19nbodyUltimateKernelPK6float4S1_PS_S2_if,"ax",@progbits
	.align	128
        .global         _Z19nbodyUltimateKernelPK6float4S1_PS_S2_if
        .type           _Z19nbodyUltimateKernelPK6float4S1_PS_S2_if,@function
        .size           _Z19nbodyUltimateKernelPK6float4S1_PS_S2_if,(.L_x_35 - _Z19nbodyUltimateKernelPK6float4S1_PS_S2_if)
        .other          _Z19nbodyUltimateKernelPK6float4S1_PS_S2_if,@"STO_CUDA_ENTRY STV_DEFAULT"
_Z19nbodyUltimateKernelPK6float4S1_PS_S2_if:
.text._Z19nbodyUltimateKernelPK6float4S1_PS_S2_if:
[----:B------:R-:W-:Y:S01]  /*0000*/  LDC R1, c[0x0][0x37c] ;  /* 0x0000df00ff017b82 */ /* 0x000fe20000000800 */
[----:B------:R-:W0:Y:S07]  /*0010*/  S2R R0, SR_TID.X ;  /* 0x0000000000007919 */ /* 0x000e2e0000002100 */
[----:B------:R-:W0:Y:S01]  /*0020*/  S2UR UR4, SR_CTAID.X ;  /* 0x00000000000479c3 */ /* 0x000e220000002500 */
[----:B------:R-:W1:Y:S07]  /*0030*/  LDCU UR5, c[0x0][0x3a0] ;  /* 0x00007400ff0577ac */ /* 0x000e6e0008000800 */
[----:B------:R-:W0:Y:S02]  /*0040*/  LDC R3, c[0x0][0x360] ;  /* 0x0000d800ff037b82 */ /* 0x000e240000000800 */
[----:B0-----:R-:W-:-:S05]  /*0050*/  IMAD R2, R3, UR4, R0 ;  /* 0x0000000403027c24 */ /* 0x001fca000f8e0200 */
[----:B-1----:R-:W-:-:S13]  /*0060*/  ISETP.GE.AND P0, PT, R2, UR5, PT ;  /* 0x0000000502007c0c */ /* 0x002fda000bf06270 */
[----:B------:R-:W-:Y:S05]  /*0070*/  @P0 EXIT ;  /* 0x000000000000094d */ /* 0x000fea0003800000 */
[----:B------:R-:W0:Y:S01]  /*0080*/  LDC.64 R4, c[0x0][0x388] ;  /* 0x0000e200ff047b82 */ /* 0x000e220000000a00 */
[----:B------:R-:W1:Y:S07]  /*0090*/  LDCU.64 UR6, c[0x0][0x358] ;  /* 0x00006b00ff0677ac */ /* 0x000e6e0008000a00 */
[----:B------:R-:W2:Y:S01]  /*00a0*/  LDC.64 R8, c[0x0][0x380] ;  /* 0x0000e000ff087b82 */ /* 0x000ea20000000a00 */
[----:B0-----:R-:W-:-:S06]  /*00b0*/  IMAD.WIDE R4, R2, 0x10, R4 ;  /* 0x0000001002047825 */ /* 0x001fcc00078e0204 */
[----:B-1----:R-:W5:Y:S01]  /*00c0*/  LDG.E.128.CONSTANT R4, desc[UR6][R4.64] ;  /* 0x0000000604047981 */ /* 0x002f62000c1e9d00 */
[----:B--2---:R-:W-:-:S06]  /*00d0*/  IMAD.WIDE R8, R2, 0x10, R8 ;  /* 0x0000001002087825 */ /* 0x004fcc00078e0208 */
[----:B------:R-:W5:Y:S01]  /*00e0*/  LDG.E.128.CONSTANT R8, desc[UR6][R8.64] ;  /* 0x0000000608087981 */ /* 0x000f62000c1e9d00 */
[----:B------:R-:W-:Y:S01]  /*00f0*/  UISETP.GE.AND UP0, UPT, UR5, 0x1, UPT ;  /* 0x000000010500788c */ /* 0x000fe2000bf06270 */
[----:B------:R-:W-:Y:S01]  /*0100*/  HFMA2 R17, -RZ, RZ, 0, 0 ;  /* 0x00000000ff117431 */ /* 0x000fe200000001ff */
[----:B------:R-:W-:-:S07]  /*0110*/  CS2R R18, SRZ ;  /* 0x0000000000127805 */ /* 0x000fce000001ff00 */
[----:B------:R-:W-:Y:S05]  /*0120*/  BRA.U !UP0, `(.L_x_0) ;  /* 0x0000001908847547 */ /* 0x000fea000b800000 */
[----:B------:R-:W0:Y:S01]  /*0130*/  LDCU UR4, c[0x0][0x3a0] ;  /* 0x00007400ff0477ac */ /* 0x000e220008000800 */
[----:B------:R-:W-:Y:S02]  /*0140*/  MOV R17, RZ ;  /* 0x000000ff00117202 */ /* 0x000fe40000000f00 */
[----:B------:R-:W-:Y:S02]  /*0150*/  CS2R R18, SRZ ;  /* 0x0000000000127805 */ /* 0x000fe4000001ff00 */
[----:B-----5:R-:W-:Y:S02]  /*0160*/  MOV R7, RZ ;  /* 0x000000ff00077202 */ /* 0x020fe40000000f00 */
[----:B0-----:R-:W-:-:S07]  /*0170*/  MOV R16, UR4 ;  /* 0x0000000400107c02 */ /* 0x001fce0008000f00 */
.L_x_33:
[----:B0-----:R-:W0:Y:S01]  /*0180*/  LDCU UR4, c[0x0][0x3a0] ;  /* 0x00007400ff0477ac */ /* 0x001e220008000800 */
[----:B------:R-:W-:-:S04]  /*0190*/  IADD3 R15, PT, PT, R0, R7, RZ ;  /* 0x00000007000f7210 */ /* 0x000fc80007ffe0ff */
[----:B0-----:R-:W-:-:S13]  /*01a0*/  ISETP.GE.AND P0, PT, R15, UR4, PT ;  /* 0x000000040f007c0c */ /* 0x001fda000bf06270 */
[----:B------:R-:W0:Y:S02]  /*01b0*/  @!P0 LDC.64 R12, c[0x0][0x380] ;  /* 0x0000e000ff0c8b82 */ /* 0x000e240000000a00 */
[----:B0-----:R-:W-:-:S06]  /*01c0*/  @!P0 IMAD.WIDE R12, R15, 0x10, R12 ;  /* 0x000000100f0c8825 */ /* 0x001fcc00078e020c */
[----:B------:R-:W2:Y:S01]  /*01d0*/  @!P0 LDG.E.128.CONSTANT R12, desc[UR6][R12.64] ;  /* 0x000000060c0c8981 */ /* 0x000ea2000c1e9d00 */
[----:B------:R-:W-:Y:S01]  /*01e0*/  @!P0 MOV R20, 0x400 ;  /* 0x0000040000148802 */ /* 0x000fe20000000f00 */
[----:B------:R-:W0:Y:S03]  /*01f0*/  @!P0 S2R R21, SR_CgaCtaId ;  /* 0x0000000000158919 */ /* 0x000e260000008800 */
[----:B0-----:R-:W-:-:S04]  /*0200*/  @!P0 LEA R21, R21, R20, 0x18 ;  /* 0x0000001415158211 */ /* 0x001fc800078ec0ff */
[----:B------:R-:W-:-:S05]  /*0210*/  @!P0 LEA R21, R0, R21, 0x4 ;  /* 0x0000001500158211 */ /* 0x000fca00078e20ff */
[----:B--2---:R0:W-:Y:S01]  /*0220*/  @!P0 STS.128 [R21], R12 ;  /* 0x0000000c15008388 */ /* 0x0041e20000000c00 */
[----:B------:R-:W-:Y:S01]  /*0230*/  BAR.SYNC.DEFER_BLOCKING 0x0 ;  /* 0x0000000000007b1d */ /* 0x000fe20000010000 */
[----:B------:R-:W-:-:S13]  /*0240*/  ISETP.NE.AND P0, PT, R7, UR4, PT ;  /* 0x0000000407007c0c */ /* 0x000fda000bf05270 */
[----:B------:R-:W-:Y:S05]  /*0250*/  @!P0 BRA `(.L_x_1) ;  /* 0x0000001800208947 */ /* 0x000fea0003800000 */
[----:B0-----:R-:W-:Y:S02]  /*0260*/  VIMNMX.U32 R12, PT, PT, R3, R16, PT ;  /* 0x00000010030c7248 */ /* 0x001fe40003fe0000 */
[----:B------:R-:W-:Y:S02]  /*0270*/  MOV R22, RZ ;  /* 0x000000ff00167202 */ /* 0x000fe40000000f00 */
[C---:B------:R-:W-:Y:S02]  /*0280*/  ISETP.GE.U32.AND P0, PT, R12.reuse, 0x8, PT ;  /* 0x000000080c00780c */ /* 0x040fe40003f06070 */
[----:B------:R-:W-:-:S04]  /*0290*/  VIMNMX.U32 R12, PT, PT, R12, 0x1, !PT ;  /* 0x000000010c0c7848 */ /* 0x000fc80007fe0000 */
[----:B------:R-:W-:-:S07]  /*02a0*/  LOP3.LUT R20, R12, 0x7, RZ, 0xc0, !PT ;  /* 0x000000070c147812 */ /* 0x000fce00078ec0ff */
[----:B------:R-:W-:Y:S05]  /*02b0*/  @!P0 BRA `(.L_x_2) ;  /* 0x0000000c00248947 */ /* 0x000fea0003800000 */
[----:B------:R-:W0:Y:S01]  /*02c0*/  S2UR UR5, SR_CgaCtaId ;  /* 0x00000000000579c3 */ /* 0x000e220000008800 */
[----:B------:R-:W-:Y:S01]  /*02d0*/  UMOV UR4, 0x400 ;  /* 0x0000040000047882 */ /* 0x000fe20000000000 */
[----:B------:R-:W-:Y:S01]  /*02e0*/  LOP3.LUT R22, R12, 0x7f8, RZ, 0xc0, !PT ;  /* 0x000007f80c167812 */ /* 0x000fe200078ec0ff */
[----:B0-----:R-:W-:-:S03]  /*02f0*/  ULEA UR5, UR5, UR4, 0x18 ;  /* 0x0000000405057291 */ /* 0x001fc6000f8ec0ff */
[----:B------:R-:W-:-:S09]  /*0300*/  UMOV UR4, URZ ;  /* 0x000000ff00047c82 */ /* 0x000fd20008000000 */
.L_x_19:
[----:B------:R-:W-:Y:S01]  /*0310*/  IADD3 R23, PT, PT, R7, UR4, RZ ;  /* 0x0000000407177c10 */ /* 0x000fe2000fffe0ff */
[----:B------:R-:W-:Y:S01]  /*0320*/  ULEA UR8, UR4, UR5, 0x4 ;  /* 0x0000000504087291 */ /* 0x000fe2000f8e20ff */
[----:B------:R-:W-:Y:S02]  /*0330*/  BSSY.RECONVERGENT B0, `(.L_x_3) ;  /* 0x0000023000007945 */ /* 0x000fe40003800200 */
[C---:B------:R-:W-:Y:S02]  /*0340*/  ISETP.NE.AND P0, PT, R23.reuse, R2, PT ;  /* 0x000000021700720c */ /* 0x040fe40003f05270 */
[C---:B------:R-:W-:Y:S02]  /*0350*/  IADD3 R21, PT, PT, R23.reuse, 0x3, RZ ;  /* 0x0000000317157810 */ /* 0x040fe40007ffe0ff */
[C---:B------:R-:W-:Y:S02]  /*0360*/  IADD3 R13, PT, PT, R23.reuse, 0x1, RZ ;  /* 0x00000001170d7810 */ /* 0x040fe40007ffe0ff */
[----:B------:R-:W-:-:S02]  /*0370*/  IADD3 R15, PT, PT, R23, 0x2, RZ ;  /* 0x00000002170f7810 */ /* 0x000fc40007ffe0ff */
[-C--:B------:R-:W-:Y:S02]  /*0380*/  ISETP.NE.AND P4, PT, R21, R2.reuse, PT ;  /* 0x000000021500720c */ /* 0x080fe40003f85270 */
[-C--:B------:R-:W-:Y:S02]  /*0390*/  ISETP.NE.AND P6, PT, R13, R2.reuse, PT ;  /* 0x000000020d00720c */ /* 0x080fe40003fc5270 */
[----:B------:R-:W-:Y:S02]  /*03a0*/  ISETP.NE.AND P5, PT, R15, R2, PT ;  /* 0x000000020f00720c */ /* 0x000fe40003fa5270 */
[C---:B------:R-:W-:Y:S02]  /*03b0*/  IADD3 R21, PT, PT, R23.reuse, 0x6, RZ ;  /* 0x0000000617157810 */ /* 0x040fe40007ffe0ff */
[C---:B------:R-:W-:Y:S02]  /*03c0*/  IADD3 R13, PT, PT, R23.reuse, 0x4, RZ ;  /* 0x00000004170d7810 */ /* 0x040fe40007ffe0ff */
[----:B------:R-:W-:-:S02]  /*03d0*/  IADD3 R15, PT, PT, R23, 0x5, RZ ;  /* 0x00000005170f7810 */ /* 0x000fc40007ffe0ff */
[-C--:B------:R-:W-:Y:S02]  /*03e0*/  ISETP.NE.AND P1, PT, R21, R2.reuse, PT ;  /* 0x000000021500720c */ /* 0x080fe40003f25270 */
[-C--:B------:R-:W-:Y:S02]  /*03f0*/  ISETP.NE.AND P3, PT, R13, R2.reuse, PT ;  /* 0x000000020d00720c */ /* 0x080fe40003f65270 */
[----:B------:R-:W-:Y:S02]  /*0400*/  ISETP.NE.AND P2, PT, R15, R2, PT ;  /* 0x000000020f00720c */ /* 0x000fe40003f45270 */
[----:B------:R-:W-:Y:S01]  /*0410*/  IADD3 R21, PT, PT, R23, 0x7, RZ ;  /* 0x0000000717157810 */ /* 0x000fe20007ffe0ff */
[----:B------:R-:W-:Y:S10]  /*0420*/  @!P0 BRA `(.L_x_4) ;  /* 0x00000000004c8947 */ /* 0x000ff40003800000 */
[----:B------:R-:W0:Y:S02]  /*0430*/  LDS.128 R12, [UR8] ;  /* 0x00000008ff0c7984 */ /* 0x000e240008000c00 */
[----:B0-----:R-:W-:Y:S01]  /*0440*/  FADD R13, -R9, R13 ;  /* 0x0000000d090d7221 */ /* 0x001fe20000000100 */
[----:B------:R-:W-:Y:S01]  /*0450*/  FADD R12, -R8, R12 ;  /* 0x0000000c080c7221 */ /* 0x000fe20000000100 */
[----:B------:R-:W-:Y:S01]  /*0460*/  FADD R14, -R10, R14 ;  /* 0x0000000e0a0e7221 */ /* 0x000fe20000000100 */
[----:B------:R-:W-:Y:S01]  /*0470*/  FMUL R26, R15, 6.6743000015634379452e-11 ;  /* 0x2e92c4f80f1a7820 */ /* 0x000fe20000400000 */
[----:B------:R-:W-:-:S04]  /*0480*/  FMUL R23, R13, R13 ;  /* 0x0000000d0d177220 */ /* 0x000fc80000400000 */
[----:B------:R-:W-:-:S04]  /*0490*/  FFMA R23, R12, R12, R23 ;  /* 0x0000000c0c177223 */ /* 0x000fc80000000017 */
[----:B------:R-:W-:-:S04]  /*04a0*/  FFMA R23, R14, R14, R23 ;  /* 0x0000000e0e177223 */ /* 0x000fc80000000017 */
[----:B------:R-:W-:-:S05]  /*04b0*/  FADD R23, R23, 0.0010000000474974513054 ;  /* 0x3a83126f17177421 */ /* 0x000fca0000000000 */
[----:B------:R-:W-:-:S13]  /*04c0*/  FSETP.GEU.AND P0, PT, |R23|, 1.175494350822287508e-38, PT ;  /* 0x008000001700780b */ /* 0x000fda0003f0e200 */
[----:B------:R-:W-:-:S04]  /*04d0*/  @!P0 FMUL R23, R23, 16777216 ;  /* 0x4b80000017178820 */ /* 0x000fc80000400000 */
[----:B------:R-:W0:Y:S02]  /*04e0*/  MUFU.RSQ R24, R23 ;  /* 0x0000001700187308 */ /* 0x000e240000001400 */
[----:B0-----:R-:W-:-:S04]  /*04f0*/  @!P0 FMUL R24, R24, 4096 ;  /* 0x4580000018188820 */ /* 0x001fc80000400000 */
[----:B------:R-:W-:-:S04]  /*0500*/  FMUL R25, R24, R24 ;  /* 0x0000001818197220 */ /* 0x000fc80000400000 */
[----:B------:R-:W-:-:S04]  /*0510*/  FMUL R25, R24, R25 ;  /* 0x0000001918197220 */ /* 0x000fc80000400000 */
[----:B------:R-:W-:-:S04]  /*0520*/  FMUL R25, R25, R26 ;  /* 0x0000001a19197220 */ /* 0x000fc80000400000 */
[-C--:B------:R-:W-:Y:S01]  /*0530*/  FFMA R19, R12, R25.reuse, R19 ;  /* 0x000000190c137223 */ /* 0x080fe20000000013 */
[-C--:B------:R-:W-:Y:S01]  /*0540*/  FFMA R18, R13, R25.reuse, R18 ;  /* 0x000000190d127223 */ /* 0x080fe20000000012 */
[----:B------:R-:W-:-:S07]  /*0550*/  FFMA R17, R14, R25, R17 ;  /* 0x000000190e117223 */ /* 0x000fce0000000011 */
.L_x_4:
[----:B------:R-:W-:Y:S05]  /*0560*/  BSYNC.RECONVERGENT B0 ;  /* 0x0000000000007941 */ /* 0x000fea0003800200 */
.L_x_3:
[----:B------:R-:W-:Y:S01]  /*0570*/  UIADD3 UR4, UPT, UPT, UR4, 0x8, URZ ;  /* 0x0000000804047890 */ /* 0x000fe2000fffe0ff */
[----:B------:R-:W-:Y:S01]  /*0580*/  BSSY.RECONVERGENT B0, `(.L_x_5) ;  /* 0x0000016000007945 */ /* 0x000fe20003800200 */
[----:B------:R-:W-:-:S03]  /*0590*/  ISETP.NE.AND P0, PT, R21, R2, PT ;  /* 0x000000021500720c */ /* 0x000fc60003f05270 */
[----:B------:R-:W-:Y:S10]  /*05a0*/  @!P6 BRA `(.L_x_6) ;  /* 0x00000000004ce947 */ /* 0x000ff40003800000 */
[----:B------:R-:W0:Y:S02]  /*05b0*/  LDS.128 R12, [UR8+0x10] ;  /* 0x00001008ff0c7984 */ /* 0x000e240008000c00 */
        /* <DEDUP_REMOVED lines=18> */
.L_x_6:
[----:B------:R-:W-:Y:S05]  /*06e0*/  BSYNC.RECONVERGENT B0 ;  /* 0x0000000000007941 */ /* 0x000fea0003800200 */
.L_x_5:
[----:B------:R-:W-:Y:S01]  /*06f0*/  BSSY.RECONVERGENT B0, `(.L_x_7) ;  /* 0x0000016000007945 */ /* 0x000fe20003800200 */
[----:B------:R-:W-:-:S03]  /*0700*/  ISETP.NE.AND P6, PT, R22, UR4, PT ;  /* 0x0000000416007c0c */ /* 0x000fc6000bfc5270 */
        /* <DEDUP_REMOVED lines=20> */
.L_x_8:
[----:B------:R-:W-:Y:S05]  /*0850*/  BSYNC.RECONVERGENT B0 ;  /* 0x0000000000007941 */ /* 0x000fea0003800200 */
.L_x_7:
[----:B------:R-:W-:Y:S04]  /*0860*/  BSSY.RECONVERGENT B0, `(.L_x_9) ;  /* 0x0000015000007945 */ /* 0x000fe80003800200 */
[----:B------:R-:W-:Y:S05]  /*0870*/  @!P4 BRA `(.L_x_10) ;  /* 0x00000000004cc947 */ /* 0x000fea0003800000 */
        /* <DEDUP_REMOVED lines=19> */
.L_x_10:
[----:B------:R-:W-:Y:S05]  /*09b0*/  BSYNC.RECONVERGENT B0 ;  /* 0x0000000000007941 */ /* 0x000fea0003800200 */
.L_x_9:
        /* <DEDUP_REMOVED lines=21> */
.L_x_12:
[----:B------:R-:W-:Y:S05]  /*0b10*/  BSYNC.RECONVERGENT B0 ;  /* 0x0000000000007941 */ /* 0x000fea0003800200 */
.L_x_11:
        /* <DEDUP_REMOVED lines=21> */
.L_x_14:
[----:B------:R-:W-:Y:S05]  /*0c70*/  BSYNC.RECONVERGENT B0 ;  /* 0x0000000000007941 */ /* 0x000fea0003800200 */
.L_x_13:
        /* <DEDUP_REMOVED lines=21> */
.L_x_16:
[----:B------:R-:W-:Y:S05]  /*0dd0*/  BSYNC.RECONVERGENT B0 ;  /* 0x0000000000007941 */ /* 0x000fea0003800200 */
.L_x_15:
        /* <DEDUP_REMOVED lines=21> */
.L_x_18:
[----:B------:R-:W-:Y:S05]  /*0f30*/  BSYNC.RECONVERGENT B0 ;  /* 0x0000000000007941 */ /* 0x000fea0003800200 */
.L_x_17:
[----:B------:R-:W-:Y:S05]  /*0f40*/  @P6 BRA `(.L_x_19) ;  /* 0xfffffff000f06947 */ /* 0x000fea000383ffff */
.L_x_2:
[----:B------:R-:W-:-:S13]  /*0f50*/  ISETP.NE.AND P0, PT, R20, RZ, PT ;  /* 0x000000ff1400720c */ /* 0x000fda0003f05270 */
[----:B------:R-:W-:Y:S05]  /*0f60*/  @!P0 BRA `(.L_x_1) ;  /* 0x0000000800dc8947 */ /* 0x000fea0003800000 */
[----:B------:R-:W0:Y:S01]  /*0f70*/  S2R R13, SR_CgaCtaId ;  /* 0x00000000000d7919 */ /* 0x000e220000008800 */
[----:B------:R-:W-:Y:S01]  /*0f80*/  IADD3 R21, PT, PT, R22, R7, RZ ;  /* 0x0000000716157210 */ /* 0x000fe20007ffe0ff */
[----:B------:R-:W-:Y:S01]  /*0f90*/  BSSY.RECONVERGENT B0, `(.L_x_20) ;  /* 0x000001a000007945 */ /* 0x000fe20003800200 */
[----:B------:R-:W-:Y:S02]  /*0fa0*/  MOV R12, 0x400 ;  /* 0x00000400000c7802 */ /* 0x000fe40000000f00 */
[----:B------:R-:W-:Y:S02]  /*0fb0*/  ISETP.NE.AND P0, PT, R21, R2, PT ;  /* 0x000000021500720c */ /* 0x000fe40003f05270 */
[----:B------:R-:W-:Y:S02]  /*0fc0*/  ISETP.NE.AND P1, PT, R20, 0x1, PT ;  /* 0x000000011400780c */ /* 0x000fe40003f25270 */
[----:B0-----:R-:W-:-:S04]  /*0fd0*/  LEA R13, R13, R12, 0x18 ;  /* 0x0000000c0d0d7211 */ /* 0x001fc800078ec0ff */
[----:B------:R-:W-:-:S05]  /*0fe0*/  LEA R22, R22, R13, 0x4 ;  /* 0x0000000d16167211 */ /* 0x000fca00078e20ff */
[----:B------:R-:W-:Y:S05]  /*0ff0*/  @!P0 BRA `(.L_x_21) ;  /* 0x00000000004c8947 */ /* 0x000fea0003800000 */
[----:B------:R-:W0:Y:S02]  /*1000*/  LDS.128 R12, [R22] ;  /* 0x00000000160c7984 */ /* 0x000e240000000c00 */
        /* <DEDUP_REMOVED lines=18> */
.L_x_21:
[----:B------:R-:W-:Y:S05]  /*1130*/  BSYNC.RECONVERGENT B0 ;  /* 0x0000000000007941 */ /* 0x000fea0003800200 */
.L_x_20:
[----:B------:R-:W-:Y:S05]  /*1140*/  @!P1 BRA `(.L_x_1) ;  /* 0x0000000800649947 */ /* 0x000fea0003800000 */
[----:B------:R-:W-:Y:S01]  /*1150*/  IADD3 R13, PT, PT, R21, 0x1, RZ ;  /* 0x00000001150d7810 */ /* 0x000fe20007ffe0ff */
[----:B------:R-:W-:Y:S01]  /*1160*/  BSSY.RECONVERGENT B0, `(.L_x_22) ;  /* 0x0000017000007945 */ /* 0x000fe20003800200 */
[----:B------:R-:W-:Y:S02]  /*1170*/  ISETP.NE.AND P1, PT, R20, 0x2, PT ;  /* 0x000000021400780c */ /* 0x000fe40003f25270 */
[----:B------:R-:W-:-:S13]  /*1180*/  ISETP.NE.AND P0, PT, R13, R2, PT ;  /* 0x000000020d00720c */ /* 0x000fda0003f05270 */
[----:B------:R-:W-:Y:S05]  /*1190*/  @!P0 BRA `(.L_x_23) ;  /* 0x00000000004c8947 */ /* 0x000fea0003800000 */
[----:B------:R-:W0:Y:S02]  /*11a0*/  LDS.128 R12, [R22+0x10] ;  /* 0x00001000160c7984 */ /* 0x000e240000000c00 */
        /* <DEDUP_REMOVED lines=18> */
.L_x_23:
[----:B------:R-:W-:Y:S05]  /*12d0*/  BSYNC.RECONVERGENT B0 ;  /* 0x0000000000007941 */ /* 0x000fea0003800200 */
.L_x_22:
        /* <DEDUP_REMOVED lines=25> */
.L_x_25:
[----:B------:R-:W-:Y:S05]  /*1470*/  BSYNC.RECONVERGENT B0 ;  /* 0x0000000000007941 */ /* 0x000fea0003800200 */
.L_x_24:
        /* <DEDUP_REMOVED lines=25> */
.L_x_27:
[----:B------:R-:W-:Y:S05]  /*1610*/  BSYNC.RECONVERGENT B0 ;  /* 0x0000000000007941 */ /* 0x000fea0003800200 */
.L_x_26:
        /* <DEDUP_REMOVED lines=25> */
.L_x_29:
[----:B------:R-:W-:Y:S05]  /*17b0*/  BSYNC.RECONVERGENT B0 ;  /* 0x0000000000007941 */ /* 0x000fea0003800200 */
.L_x_28:
[----:B------:R-:W-:Y:S05]  /*17c0*/  @!P1 BRA `(.L_x_1) ;  /* 0x0000000000c49947 */ /* 0x000fea0003800000 */
[C---:B------:R-:W-:Y:S01]  /*17d0*/  IADD3 R13, PT, PT, R21.reuse, 0x6, RZ ;  /* 0x00000006150d7810 */ /* 0x040fe20007ffe0ff */
[----:B------:R-:W-:Y:S01]  /*17e0*/  BSSY.RECONVERGENT B0, `(.L_x_30) ;  /* 0x0000019000007945 */ /* 0x000fe20003800200 */
[----:B------:R-:W-:Y:S02]  /*17f0*/  IADD3 R21, PT, PT, R21, 0x5, RZ ;  /* 0x0000000515157810 */ /* 0x000fe40007ffe0ff */
[-C--:B------:R-:W-:Y:S02]  /*1800*/  ISETP.NE.AND P0, PT, R13, R2.reuse, PT ;  /* 0x000000020d00720c */ /* 0x080fe40003f05270 */
[----:B------:R-:W-:Y:S02]  /*1810*/  ISETP.NE.AND P1, PT, R21, R2, PT ;  /* 0x000000021500720c */ /* 0x000fe40003f25270 */
[----:B------:R-:W-:-:S11]  /*1820*/  ISETP.EQ.OR P0, PT, R20, 0x6, !P0 ;  /* 0x000000061400780c */ /* 0x000fd60004702670 */
        /* <DEDUP_REMOVED lines=20> */
.L_x_31:
[----:B------:R-:W-:Y:S05]  /*1970*/  BSYNC.RECONVERGENT B0 ;  /* 0x0000000000007941 */ /* 0x000fea0003800200 */
.L_x_30:
[----:B------:R-:W-:Y:S04]  /*1980*/  BSSY.RECONVERGENT B0, `(.L_x_1) ;  /* 0x0000015000007945 */ /* 0x000fe80003800200 */
[----:B------:R-:W-:Y:S05]  /*1990*/  @P0 BRA `(.L_x_32) ;  /* 0x00000000004c0947 */ /* 0x000fea0003800000 */
        /* <DEDUP_REMOVED lines=19> */
.L_x_32:
[----:B------:R-:W-:Y:S05]  /*1ad0*/  BSYNC.RECONVERGENT B0 ;  /* 0x0000000000007941 */ /* 0x000fea0003800200 */
.L_x_1:
[----:B------:R-:W1:Y:S01]  /*1ae0*/  LDCU UR4, c[0x0][0x3a0] ;  /* 0x00007400ff0477ac */ /* 0x000e620008000800 */
[C---:B------:R-:W-:Y:S02]  /*1af0*/  IADD3 R7, PT, PT, R3.reuse, R7, RZ ;  /* 0x0000000703077210 */ /* 0x040fe40007ffe0ff */
[----:B------:R-:W-:Y:S01]  /*1b00*/  IADD3 R16, PT, PT, -R3, R16, RZ ;  /* 0x0000001003107210 */ /* 0x000fe20007ffe1ff */
[----:B------:R-:W-:Y:S01]  /*1b10*/  BAR.SYNC.DEFER_BLOCKING 0x0 ;  /* 0x0000000000007b1d */ /* 0x000fe20000010000 */
[----:B-1----:R-:W-:-:S13]  /*1b20*/  ISETP.GE.AND P0, PT, R7, UR4, PT ;  /* 0x0000000407007c0c */ /* 0x002fda000bf06270 */
[----:B------:R-:W-:Y:S05]  /*1b30*/  @!P0 BRA `(.L_x_33) ;  /* 0xffffffe400908947 */ /* 0x000fea000383ffff */
.L_x_0:
[----:B0-----:R-:W0:Y:S01]  /*1b40*/  LDC.64 R12, c[0x0][0x398] ;  /* 0x0000e600ff0c7b82 */ /* 0x001e220000000a00 */
[----:B------:R-:W1:Y:S01]  /*1b50*/  LDCU UR4, c[0x0][0x3a4] ;  /* 0x00007480ff0477ac */ /* 0x000e620008000800 */
[----:B-----5:R-:W-:-:S06]  /*1b60*/  MOV R7, RZ ;  /* 0x000000ff00077202 */ /* 0x020fcc0000000f00 */
[----:B------:R-:W2:Y:S01]  /*1b70*/  LDC.64 R14, c[0x0][0x390] ;  /* 0x0000e400ff0e7b82 */ /* 0x000ea20000000a00 */
[----:B-1----:R-:W-:Y:S01]  /*1b80*/  FFMA R4, R19, UR4, R4 ;  /* 0x0000000413047c23 */ /* 0x002fe20008000004 */
[----:B------:R-:W-:Y:S01]  /*1b90*/  FFMA R5, R18, UR4, R5 ;  /* 0x0000000412057c23 */ /* 0x000fe20008000005 */
[----:B------:R-:W-:Y:S02]  /*1ba0*/  FFMA R6, R17, UR4, R6 ;  /* 0x0000000411067c23 */ /* 0x000fe40008000006 */
[----:B------:R-:W-:Y:S01]  /*1bb0*/  FFMA R8, R4, UR4, R8 ;  /* 0x0000000404087c23 */ /* 0x000fe20008000008 */
[----:B0-----:R-:W-:-:S04]  /*1bc0*/  IMAD.WIDE R12, R2, 0x10, R12 ;  /* 0x00000010020c7825 */ /* 0x001fc800078e020c */
[----:B------:R-:W-:Y:S01]  /*1bd0*/  FFMA R9, R5, UR4, R9 ;  /* 0x0000000405097c23 */ /* 0x000fe20008000009 */
[----:B------:R-:W-:Y:S01]  /*1be0*/  FFMA R10, R6, UR4, R10 ;  /* 0x00000004060a7c23 */ /* 0x000fe2000800000a */
[----:B------:R-:W-:Y:S01]  /*1bf0*/  STG.E.128 desc[UR6][R12.64], R4 ;  /* 0x000000040c007986 */ /* 0x000fe2000c101d06 */
[----:B--2---:R-:W-:-:S05]  /*1c00*/  IMAD.WIDE R2, R2, 0x10, R14 ;  /* 0x0000001002027825 */ /* 0x004fca00078e020e */
[----:B------:R-:W-:Y:S01]  /*1c10*/  STG.E.128 desc[UR6][R2.64], R8 ;  /* 0x0000000802007986 */ /* 0x000fe2000c101d06 */
[----:B------:R-:W-:Y:S05]  /*1c20*/  EXIT ;  /* 0x000000000000794d */ /* 0x000fea0003800000 */
.L_x_34:
[----:B------:R-:W-:-:S00]  /*1c30*/  BRA `(.L_x_34) ;  /* 0xfffffffc00fc7947 */ /* 0x000fc0000383ffff */
[----:B------:R-:W-:-:S00]  /*1c40*/  NOP ;  /* 0x0000000000007918 */ /* 0x000fc00000000000 */
        /* <DEDUP_REMOVED lines=11> */
.L_x_35:


//--------------------- .nv.shared._Z19nbodyUltimateKernelPK6float4S1_PS_S2_if --------------------------
	.section	.nv.shared._Z19nbodyUltimateKernelPK6float4S1_PS_S2_if,"aw",@nobits
	.sectionflags	@""
	.align	16
	.zero		1024


//--------------------- .nv.shared.reserved.0     --------------------------
	.section	.nv.shared.reserved.0,"aw",@nobits
	.weak		__nv_reservedSMEM_offset_0_alias
	.size		__nv_reservedSMEM_offset_0_alias, 0, 64
	.other		__nv_reservedSMEM_offset_0_alias,@"STO_CUDA_RESERVED_SHARED STV_DEFAULT"
__nv_reservedSMEM_offset_0_alias:
	.zero		0
	.zero		64


//--------------------- .nv.constant0._Z19nbodyUltimateKernelPK6float4S1_PS_S2_if --------------------------
	.section	.nv.constant0._Z19nbodyUltimateKernelPK6float4S1_PS_S2_if,"a",@progbits
	.sectionflags	@""
	.align	4
.nv.constant0._Z19nbodyUltimateKernelPK6float4S1_PS_S2_if:
	.zero		936


//--------------------- SYMBOLS --------------------------

	.type		.nv.reservedSmem.offset0,@object
	.size		.nv.reservedSmem.offset0,0x4
	.type		.nv.reservedSmem.cap,@object
	.size		.nv.reservedSmem.cap,0x4
